//
// Generated by NVIDIA NVVM Compiler
//
// Compiler Build ID: CL-36424714
// Cuda compilation tools, release 13.0, V13.0.88
// Based on NVVM 20.0.0
//

.version 9.0
.target sm_100
.address_size 64

	// .globl	_Z23nppsAdd_32f_kernel_implPKfS0_Pfm

.visible .entry _Z23nppsAdd_32f_kernel_implPKfS0_Pfm(
	.param .u64 .ptr .align 1 _Z23nppsAdd_32f_kernel_implPKfS0_Pfm_param_0,
	.param .u64 .ptr .align 1 _Z23nppsAdd_32f_kernel_implPKfS0_Pfm_param_1,
	.param .u64 .ptr .align 1 _Z23nppsAdd_32f_kernel_implPKfS0_Pfm_param_2,
	.param .u64 _Z23nppsAdd_32f_kernel_implPKfS0_Pfm_param_3
)
{
	.reg .pred 	%p<2>;
	.reg .b32 	%r<5>;
	.reg .b32 	%f<4>;
	.reg .b64 	%rd<13>;

	ld.param.u64 	%rd2, [_Z23nppsAdd_32f_kernel_implPKfS0_Pfm_param_0];
	ld.param.u64 	%rd3, [_Z23nppsAdd_32f_kernel_implPKfS0_Pfm_param_1];
	ld.param.u64 	%rd4, [_Z23nppsAdd_32f_kernel_implPKfS0_Pfm_param_2];
	ld.param.u64 	%rd5, [_Z23nppsAdd_32f_kernel_implPKfS0_Pfm_param_3];
	mov.u32 	%r1, %ctaid.x;
	mov.u32 	%r2, %ntid.x;
	mov.u32 	%r3, %tid.x;
	mad.lo.s32 	%r4, %r1, %r2, %r3;
	cvt.u64.u32 	%rd1, %r4;
	setp.le.u64 	%p1, %rd5, %rd1;
	@%p1 bra 	$L__BB0_2;
	cvta.to.global.u64 	%rd6, %rd2;
	cvta.to.global.u64 	%rd7, %rd3;
	cvta.to.global.u64 	%rd8, %rd4;
	shl.b64 	%rd9, %rd1, 2;
	add.s64 	%rd10, %rd6, %rd9;
	ld.global.f32 	%f1, [%rd10];
	add.s64 	%rd11, %rd7, %rd9;
	ld.global.f32 	%f2, [%rd11];
	add.f32 	%f3, %f1, %f2;
	add.s64 	%rd12, %rd8, %rd9;
	st.global.f32 	[%rd12], %f3;
$L__BB0_2:
	ret;

}
	// .globl	_Z23nppsAdd_16s_kernel_implPKsS0_Psm
.visible .entry _Z23nppsAdd_16s_kernel_implPKsS0_Psm(
	.param .u64 .ptr .align 1 _Z23nppsAdd_16s_kernel_implPKsS0_Psm_param_0,
	.param .u64 .ptr .align 1 _Z23nppsAdd_16s_kernel_implPKsS0_Psm_param_1,
	.param .u64 .ptr .align 1 _Z23nppsAdd_16s_kernel_implPKsS0_Psm_param_2,
	.param .u64 _Z23nppsAdd_16s_kernel_implPKsS0_Psm_param_3
)
{
	.reg .pred 	%p<5>;
	.reg .b16 	%rs<7>;
	.reg .b32 	%r<5>;
	.reg .b64 	%rd<13>;

	ld.param.u64 	%rd2, [_Z23nppsAdd_16s_kernel_implPKsS0_Psm_param_0];
	ld.param.u64 	%rd3, [_Z23nppsAdd_16s_kernel_implPKsS0_Psm_param_1];
	ld.param.u64 	%rd4, [_Z23nppsAdd_16s_kernel_implPKsS0_Psm_param_2];
	ld.param.u64 	%rd5, [_Z23nppsAdd_16s_kernel_implPKsS0_Psm_param_3];
	mov.u32 	%r1, %ctaid.x;
	mov.u32 	%r2, %ntid.x;
	mov.u32 	%r3, %tid.x;
	mad.lo.s32 	%r4, %r1, %r2, %r3;
	cvt.u64.u32 	%rd1, %r4;
	setp.le.u64 	%p1, %rd5, %rd1;
	@%p1 bra 	$L__BB1_2;
	cvta.to.global.u64 	%rd6, %rd2;
	cvta.to.global.u64 	%rd7, %rd3;
	cvta.to.global.u64 	%rd8, %rd4;
	shl.b64 	%rd9, %rd1, 1;
	add.s64 	%rd10, %rd6, %rd9;
	ld.global.u16 	%rs1, [%rd10];
	add.s64 	%rd11, %rd7, %rd9;
	ld.global.u16 	%rs2, [%rd11];
	add.s16 	%rs3, %rs1, %rs2;
	setp.lt.s16 	%p2, %rs3, %rs1;
	setp.lt.s16 	%p3, %rs2, 0;
	xor.pred  	%p4, %p3, %p2;
	shr.s16 	%rs4, %rs3, 15;
	xor.b16  	%rs5, %rs4, -32768;
	selp.b16 	%rs6, %rs5, %rs3, %p4;
	add.s64 	%rd12, %rd8, %rd9;
	st.global.u16 	[%rd12], %rs6;
$L__BB1_2:
	ret;

}
	// .globl	_Z24nppsAdd_32fc_kernel_implPK7Npp32fcS1_PS_m
.visible .entry _Z24nppsAdd_32fc_kernel_implPK7Npp32fcS1_PS_m(
	.param .u64 .ptr .align 1 _Z24nppsAdd_32fc_kernel_implPK7Npp32fcS1_PS_m_param_0,
	.param .u64 .ptr .align 1 _Z24nppsAdd_32fc_kernel_implPK7Npp32fcS1_PS_m_param_1,
	.param .u64 .ptr .align 1 _Z24nppsAdd_32fc_kernel_implPK7Npp32fcS1_PS_m_param_2,
	.param .u64 _Z24nppsAdd_32fc_kernel_implPK7Npp32fcS1_PS_m_param_3
)
{
	.reg .pred 	%p<2>;
	.reg .b32 	%r<5>;
	.reg .b32 	%f<7>;
	.reg .b64 	%rd<13>;

	ld.param.u64 	%rd2, [_Z24nppsAdd_32fc_kernel_implPK7Npp32fcS1_PS_m_param_0];
	ld.param.u64 	%rd3, [_Z24nppsAdd_32fc_kernel_implPK7Npp32fcS1_PS_m_param_1];
	ld.param.u64 	%rd4, [_Z24nppsAdd_32fc_kernel_implPK7Npp32fcS1_PS_m_param_2];
	ld.param.u64 	%rd5, [_Z24nppsAdd_32fc_kernel_implPK7Npp32fcS1_PS_m_param_3];
	mov.u32 	%r1, %ctaid.x;
	mov.u32 	%r2, %ntid.x;
	mov.u32 	%r3, %tid.x;
	mad.lo.s32 	%r4, %r1, %r2, %r3;
	cvt.u64.u32 	%rd1, %r4;
	setp.le.u64 	%p1, %rd5, %rd1;
	@%p1 bra 	$L__BB2_2;
	cvta.to.global.u64 	%rd6, %rd2;
	cvta.to.global.u64 	%rd7, %rd3;
	cvta.to.global.u64 	%rd8, %rd4;
	shl.b64 	%rd9, %rd1, 3;
	add.s64 	%rd10, %rd6, %rd9;
	ld.global.f32 	%f1, [%rd10];
	add.s64 	%rd11, %rd7, %rd9;
	ld.global.f32 	%f2, [%rd11];
	add.f32 	%f3, %f1, %f2;
	add.s64 	%rd12, %rd8, %rd9;
	st.global.f32 	[%rd12], %f3;
	ld.global.f32 	%f4, [%rd10+4];
	ld.global.f32 	%f5, [%rd11+4];
	add.f32 	%f6, %f4, %f5;
	st.global.f32 	[%rd12+4], %f6;
$L__BB2_2:
	ret;

}


// ===== COMPILED SASS (sm_100) =====

	.target	sm_100

	.elftype	@"ET_EXEC"


//--------------------- .note.nv.tkinfo           --------------------------
	.section	.note.nv.tkinfo,"",@"SHT_NOTE"
	.sectionflags	@"SHF_NOTE_NV_TKINFO"
	.tkinfo
        /*0018*/ 	.word	0x00000002
        /*0030*/ 	.string	""
        /*0030*/ 	.string	"ptxas"
        /*0030*/ 	.string	"Cuda compilation tools, release 13.0, V13.0.88"
        /*0030*/ 	.string	"Build cuda_13.0.r13.0/compiler.36424714_0"
        /*0030*/ 	.string	"-arch sm_100 -m 64 "



//--------------------- .note.nv.cuinfo           --------------------------
	.section	.note.nv.cuinfo,"",@"SHT_NOTE"
	.sectionflags	@"SHF_NOTE_NV_CUINFO"
        /*0018*/ 	.short	0x0002
        /*001a*/ 	.short	0x0064
        /*001c*/ 	.short	0x0082
	.zero		2


//--------------------- .nv.info                  --------------------------
	.section	.nv.info,"",@"SHT_CUDA_INFO"
	.align	4


	//----- nvinfo : EIATTR_REGCOUNT
	.align		4
        /*0000*/ 	.byte	0x04, 0x2f
        /*0002*/ 	.short	(.L_1 - .L_0)
	.align		4
.L_0:
        /*0004*/ 	.word	index@(_Z23nppsAdd_32f_kernel_implPKfS0_Pfm)
        /*0008*/ 	.word	0x0000000c


	//----- nvinfo : EIATTR_FRAME_SIZE
	.align		4
.L_1:
        /*000c*/ 	.byte	0x04, 0x11
        /*000e*/ 	.short	(.L_3 - .L_2)
	.align		4
.L_2:
        /*0010*/ 	.word	index@(_Z23nppsAdd_32f_kernel_implPKfS0_Pfm)
        /*0014*/ 	.word	0x00000000


	//----- nvinfo : EIATTR_REGCOUNT
	.align		4
.L_3:
        /*0018*/ 	.byte	0x04, 0x2f
        /*001a*/ 	.short	(.L_5 - .L_4)
	.align		4
.L_4:
        /*001c*/ 	.word	index@(_Z23nppsAdd_16s_kernel_implPKsS0_Psm)
        /*0020*/ 	.word	0x0000000d


	//----- nvinfo : EIATTR_FRAME_SIZE
	.align		4
.L_5:
        /*0024*/ 	.byte	0x04, 0x11
        /*0026*/ 	.short	(.L_7 - .L_6)
	.align		4
.L_6:
        /*0028*/ 	.word	index@(_Z23nppsAdd_16s_kernel_implPKsS0_Psm)
        /*002c*/ 	.word	0x00000000


	//----- nvinfo : EIATTR_REGCOUNT
	.align		4
.L_7:
        /*0030*/ 	.byte	0x04, 0x2f
        /*0032*/ 	.short	(.L_9 - .L_8)
	.align		4
.L_8:
        /*0034*/ 	.word	index@(_Z24nppsAdd_32fc_kernel_implPK7Npp32fcS1_PS_m)
        /*0038*/ 	.word	0x0000000e


	//----- nvinfo : EIATTR_FRAME_SIZE
	.align		4
.L_9:
        /*003c*/ 	.byte	0x04, 0x11
        /*003e*/ 	.short	(.L_11 - .L_10)
	.align		4
.L_10:
        /*0040*/ 	.word	index@(_Z24nppsAdd_32fc_kernel_implPK7Npp32fcS1_PS_m)
        /*0044*/ 	.word	0x00000000


	//----- nvinfo : EIATTR_MIN_STACK_SIZE
	.align		4
.L_11:
        /*0048*/ 	.byte	0x04, 0x12
        /*004a*/ 	.short	(.L_13 - .L_12)
	.align		4
.L_12:
        /*004c*/ 	.word	index@(_Z24nppsAdd_32fc_kernel_implPK7Npp32fcS1_PS_m)
        /*0050*/ 	.word	0x00000000


	//----- nvinfo : EIATTR_MIN_STACK_SIZE
	.align		4
.L_13:
        /*0054*/ 	.byte	0x04, 0x12
        /*0056*/ 	.short	(.L_15 - .L_14)
	.align		4
.L_14:
        /*0058*/ 	.word	index@(_Z23nppsAdd_16s_kernel_implPKsS0_Psm)
        /*005c*/ 	.word	0x00000000


	//----- nvinfo : EIATTR_MIN_STACK_SIZE
	.align		4
.L_15:
        /*0060*/ 	.byte	0x04, 0x12
        /*0062*/ 	.short	(.L_17 - .L_16)
	.align		4
.L_16:
        /*0064*/ 	.word	index@(_Z23nppsAdd_32f_kernel_implPKfS0_Pfm)
        /*0068*/ 	.word	0x00000000
.L_17:


//--------------------- .nv.compat                --------------------------
	.section	.nv.compat,"",@"SHT_CUDA_COMPAT_INFO"
	.align	4
        /*0000*/ 	.byte	0x02, 0x09, 0x00, 0x00, 0x02, 0x02, 0x01, 0x00, 0x02, 0x05, 0x05, 0x00, 0x03, 0x07, 0x01, 0x01
        /*0010*/ 	.byte	0x02, 0x03, 0x00, 0x00, 0x02, 0x06, 0x01, 0x00, 0x04, 0x0b, 0x08, 0x00, 0x09, 0x00, 0x00, 0x00
        /*0020*/ 	.byte	0x00, 0x00, 0x00, 0x00


//--------------------- .nv.info._Z24nppsAdd_32fc_kernel_implPK7Npp32fcS1_PS_m --------------------------
	.section	.nv.info._Z24nppsAdd_32fc_kernel_implPK7Npp32fcS1_PS_m,"",@"SHT_CUDA_INFO"
	.sectionflags	@""
	.align	4


	//----- nvinfo : EIATTR_CUDA_API_VERSION
	.align		4
        /*0000*/ 	.byte	0x04, 0x37
        /*0002*/ 	.short	(.L_19 - .L_18)
.L_18:
        /*0004*/ 	.word	0x00000082


	//----- nvinfo : EIATTR_KPARAM_INFO
	.align		4
.L_19:
        /*0008*/ 	.byte	0x04, 0x17
        /*000a*/ 	.short	(.L_21 - .L_20)
.L_20:
        /*000c*/ 	.word	0x00000000
        /*0010*/ 	.short	0x0003
        /*0012*/ 	.short	0x0018
        /*0014*/ 	.byte	0x00, 0xf0, 0x21, 0x00


	//----- nvinfo : EIATTR_KPARAM_INFO
	.align		4
.L_21:
        /*0018*/ 	.byte	0x04, 0x17
        /*001a*/ 	.short	(.L_23 - .L_22)
.L_22:
        /*001c*/ 	.word	0x00000000
        /*0020*/ 	.short	0x0002
        /*0022*/ 	.short	0x0010
        /*0024*/ 	.byte	0x00, 0xf5, 0x21, 0x00


	//----- nvinfo : EIATTR_KPARAM_INFO
	.align		4
.L_23:
        /*0028*/ 	.byte	0x04, 0x17
        /*002a*/ 	.short	(.L_25 - .L_24)
.L_24:
        /*002c*/ 	.word	0x00000000
        /*0030*/ 	.short	0x0001
        /*0032*/ 	.short	0x0008
        /*0034*/ 	.byte	0x00, 0xf5, 0x21, 0x00


	//----- nvinfo : EIATTR_KPARAM_INFO
	.align		4
.L_25:
        /*0038*/ 	.byte	0x04, 0x17
        /*003a*/ 	.short	(.L_27 - .L_26)
.L_26:
        /*003c*/ 	.word	0x00000000
        /*0040*/ 	.short	0x0000
        /*0042*/ 	.short	0x0000
        /*0044*/ 	.byte	0x00, 0xf5, 0x21, 0x00


	//----- nvinfo : EIATTR_SPARSE_MMA_MASK
	.align		4
.L_27:
        /*0048*/ 	.byte	0x03, 0x50
        /*004a*/ 	.short	0x0000


	//----- nvinfo : EIATTR_MAXREG_COUNT
	.align		4
        /*004c*/ 	.byte	0x03, 0x1b
        /*004e*/ 	.short	0x00ff


	//----- nvinfo : EIATTR_MERCURY_ISA_VERSION
	.align		4
        /*0050*/ 	.byte	0x03, 0x5f
        /*0052*/ 	.short	0x0101


	//----- nvinfo : EIATTR_VRC_CTA_INIT_COUNT
	.align		4
        /*0054*/ 	.byte	0x02, 0x4a
	.zero		1
	.zero		1


	//----- nvinfo : EIATTR_EXIT_INSTR_OFFSETS
	.align		4
        /*0058*/ 	.byte	0x04, 0x1c
        /*005a*/ 	.short	(.L_29 - .L_28)


	//   ....[0]....
.L_28:
        /*005c*/ 	.word	0x00000080


	//   ....[1]....
        /*0060*/ 	.word	0x000001c0


	//----- nvinfo : EIATTR_CBANK_PARAM_SIZE
	.align		4
.L_29:
        /*0064*/ 	.byte	0x03, 0x19
        /*0066*/ 	.short	0x0020


	//----- nvinfo : EIATTR_PARAM_CBANK
	.align		4
        /*0068*/ 	.byte	0x04, 0x0a
        /*006a*/ 	.short	(.L_31 - .L_30)
	.align		4
.L_30:
        /*006c*/ 	.word	index@(.nv.constant0._Z24nppsAdd_32fc_kernel_implPK7Npp32fcS1_PS_m)
        /*0070*/ 	.short	0x0380
        /*0072*/ 	.short	0x0020


	//----- nvinfo : EIATTR_SW_WAR
	.align		4
.L_31:
        /*0074*/ 	.byte	0x04, 0x36
        /*0076*/ 	.short	(.L_33 - .L_32)
.L_32:
        /*0078*/ 	.word	0x00000008
.L_33:


//--------------------- .nv.info._Z23nppsAdd_16s_kernel_implPKsS0_Psm --------------------------
	.section	.nv.info._Z23nppsAdd_16s_kernel_implPKsS0_Psm,"",@"SHT_CUDA_INFO"
	.sectionflags	@""
	.align	4


	//----- nvinfo : EIATTR_CUDA_API_VERSION
	.align		4
        /*0000*/ 	.byte	0x04, 0x37
        /*0002*/ 	.short	(.L_35 - .L_34)
.L_34:
        /*0004*/ 	.word	0x00000082


	//----- nvinfo : EIATTR_KPARAM_INFO
	.align		4
.L_35:
        /*0008*/ 	.byte	0x04, 0x17
        /*000a*/ 	.short	(.L_37 - .L_36)
.L_36:
        /*000c*/ 	.word	0x00000000
        /*0010*/ 	.short	0x0003
        /*0012*/ 	.short	0x0018
        /*0014*/ 	.byte	0x00, 0xf0, 0x21, 0x00


	//----- nvinfo : EIATTR_KPARAM_INFO
	.align		4
.L_37:
        /*0018*/ 	.byte	0x04, 0x17
        /*001a*/ 	.short	(.L_39 - .L_38)
.L_38:
        /*001c*/ 	.word	0x00000000
        /*0020*/ 	.short	0x0002
        /*0022*/ 	.short	0x0010
        /*0024*/ 	.byte	0x00, 0xf5, 0x21, 0x00


	//----- nvinfo : EIATTR_KPARAM_INFO
	.align		4
.L_39:
        /*0028*/ 	.byte	0x04, 0x17
        /*002a*/ 	.short	(.L_41 - .L_40)
.L_40:
        /*002c*/ 	.word	0x00000000
        /*0030*/ 	.short	0x0001
        /*0032*/ 	.short	0x0008
        /*0034*/ 	.byte	0x00, 0xf5, 0x21, 0x00


	//----- nvinfo : EIATTR_KPARAM_INFO
	.align		4
.L_41:
        /*0038*/ 	.byte	0x04, 0x17
        /*003a*/ 	.short	(.L_43 - .L_42)
.L_42:
        /*003c*/ 	.word	0x00000000
        /*0040*/ 	.short	0x0000
        /*0042*/ 	.short	0x0000
        /*0044*/ 	.byte	0x00, 0xf5, 0x21, 0x00


	//----- nvinfo : EIATTR_SPARSE_MMA_MASK
	.align		4
.L_43:
        /*0048*/ 	.byte	0x03, 0x50
        /*004a*/ 	.short	0x0000


	//----- nvinfo : EIATTR_MAXREG_COUNT
	.align		4
        /*004c*/ 	.byte	0x03, 0x1b
        /*004e*/ 	.short	0x00ff


	//----- nvinfo : EIATTR_MERCURY_ISA_VERSION
	.align		4
        /*0050*/ 	.byte	0x03, 0x5f
        /*0052*/ 	.short	0x0101


	//----- nvinfo : EIATTR_VRC_CTA_INIT_COUNT
	.align		4
        /*0054*/ 	.byte	0x02, 0x4a
	.zero		1
	.zero		1


	//----- nvinfo : EIATTR_EXIT_INSTR_OFFSETS
	.align		4
        /*0058*/ 	.byte	0x04, 0x1c
        /*005a*/ 	.short	(.L_45 - .L_44)


	//   ....[0]....
.L_44:
        /*005c*/ 	.word	0x00000080


	//   ....[1]....
        /*0060*/ 	.word	0x000001f0


	//----- nvinfo : EIATTR_CBANK_PARAM_SIZE
	.align		4
.L_45:
        /*0064*/ 	.byte	0x03, 0x19
        /*0066*/ 	.short	0x0020


	//----- nvinfo : EIATTR_PARAM_CBANK
	.align		4
        /*0068*/ 	.byte	0x04, 0x0a
        /*006a*/ 	.short	(.L_47 - .L_46)
	.align		4
.L_46:
        /*006c*/ 	.word	index@(.nv.constant0._Z23nppsAdd_16s_kernel_implPKsS0_Psm)
        /*0070*/ 	.short	0x0380
        /*0072*/ 	.short	0x0020


	//----- nvinfo : EIATTR_SW_WAR
	.align		4
.L_47:
        /*0074*/ 	.byte	0x04, 0x36
        /*0076*/ 	.short	(.L_49 - .L_48)
.L_48:
        /*0078*/ 	.word	0x00000008
.L_49:


//--------------------- .nv.info._Z23nppsAdd_32f_kernel_implPKfS0_Pfm --------------------------
	.section	.nv.info._Z23nppsAdd_32f_kernel_implPKfS0_Pfm,"",@"SHT_CUDA_INFO"
	.sectionflags	@""
	.align	4


	//----- nvinfo : EIATTR_CUDA_API_VERSION
	.align		4
        /*0000*/ 	.byte	0x04, 0x37
        /*0002*/ 	.short	(.L_51 - .L_50)
.L_50:
        /*0004*/ 	.word	0x00000082


	//----- nvinfo : EIATTR_KPARAM_INFO
	.align		4
.L_51:
        /*0008*/ 	.byte	0x04, 0x17
        /*000a*/ 	.short	(.L_53 - .L_52)
.L_52:
        /*000c*/ 	.word	0x00000000
        /*0010*/ 	.short	0x0003
        /*0012*/ 	.short	0x0018
        /*0014*/ 	.byte	0x00, 0xf0, 0x21, 0x00


	//----- nvinfo : EIATTR_KPARAM_INFO
	.align		4
.L_53:
        /*0018*/ 	.byte	0x04, 0x17
        /*001a*/ 	.short	(.L_55 - .L_54)
.L_54:
        /*001c*/ 	.word	0x00000000
        /*0020*/ 	.short	0x0002
        /*0022*/ 	.short	0x0010
        /*0024*/ 	.byte	0x00, 0xf5, 0x21, 0x00


	//----- nvinfo : EIATTR_KPARAM_INFO
	.align		4
.L_55:
        /*0028*/ 	.byte	0x04, 0x17
        /*002a*/ 	.short	(.L_57 - .L_56)
.L_56:
        /*002c*/ 	.word	0x00000000
        /*0030*/ 	.short	0x0001
        /*0032*/ 	.short	0x0008
        /*0034*/ 	.byte	0x00, 0xf5, 0x21, 0x00


	//----- nvinfo : EIATTR_KPARAM_INFO
	.align		4
.L_57:
        /*0038*/ 	.byte	0x04, 0x17
        /*003a*/ 	.short	(.L_59 - .L_58)
.L_58:
        /*003c*/ 	.word	0x00000000
        /*0040*/ 	.short	0x0000
        /*0042*/ 	.short	0x0000
        /*0044*/ 	.byte	0x00, 0xf5, 0x21, 0x00


	//----- nvinfo : EIATTR_SPARSE_MMA_MASK
	.align		4
.L_59:
        /*0048*/ 	.byte	0x03, 0x50
        /*004a*/ 	.short	0x0000


	//----- nvinfo : EIATTR_MAXREG_COUNT
	.align		4
        /*004c*/ 	.byte	0x03, 0x1b
        /*004e*/ 	.short	0x00ff


	//----- nvinfo : EIATTR_MERCURY_ISA_VERSION
	.align		4
        /*0050*/ 	.byte	0x03, 0x5f
        /*0052*/ 	.short	0x0101


	//----- nvinfo : EIATTR_VRC_CTA_INIT_COUNT
	.align		4
        /*0054*/ 	.byte	0x02, 0x4a
	.zero		1
	.zero		1


	//----- nvinfo : EIATTR_EXIT_INSTR_OFFSETS
	.align		4
        /*0058*/ 	.byte	0x04, 0x1c
        /*005a*/ 	.short	(.L_61 - .L_60)


	//   ....[0]....
.L_60:
        /*005c*/ 	.word	0x00000080


	//   ....[1]....
        /*0060*/ 	.word	0x00000180


	//----- nvinfo : EIATTR_CBANK_PARAM_SIZE
	.align		4
.L_61:
        /*0064*/ 	.byte	0x03, 0x19
        /*0066*/ 	.short	0x0020


	//----- nvinfo : EIATTR_PARAM_CBANK
	.align		4
        /*0068*/ 	.byte	0x04, 0x0a
        /*006a*/ 	.short	(.L_63 - .L_62)
	.align		4
.L_62:
        /*006c*/ 	.word	index@(.nv.constant0._Z23nppsAdd_32f_kernel_implPKfS0_Pfm)
        /*0070*/ 	.short	0x0380
        /*0072*/ 	.short	0x0020


	//----- nvinfo : EIATTR_SW_WAR
	.align		4
.L_63:
        /*0074*/ 	.byte	0x04, 0x36
        /*0076*/ 	.short	(.L_65 - .L_64)
.L_64:
        /*0078*/ 	.word	0x00000008
.L_65:


//--------------------- .nv.callgraph             --------------------------
	.section	.nv.callgraph,"",@"SHT_CUDA_CALLGRAPH"
	.align	4
	.sectionentsize	8
	.align		4
        /*0000*/ 	.word	0x00000000
	.align		4
        /*0004*/ 	.word	0xffffffff
	.align		4
        /*0008*/ 	.word	0x00000000
	.align		4
        /*000c*/ 	.word	0xfffffffe
	.align		4
        /*0010*/ 	.word	0x00000000
	.align		4
        /*0014*/ 	.word	0xfffffffd
	.align		4
        /*0018*/ 	.word	0x00000000
	.align		4
        /*001c*/ 	.word	0xfffffffc


//--------------------- .text._Z24nppsAdd_32fc_kernel_implPK7Npp32fcS1_PS_m --------------------------
	.section	.text._Z24nppsAdd_32fc_kernel_implPK7Npp32fcS1_PS_m,"ax",@progbits
	.align	128
        .global         _Z24nppsAdd_32fc_kernel_implPK7Npp32fcS1_PS_m
        .type           _Z24nppsAdd_32fc_kernel_implPK7Npp32fcS1_PS_m,@function
        .size           _Z24nppsAdd_32fc_kernel_implPK7Npp32fcS1_PS_m,(.L_x_3 - _Z24nppsAdd_32fc_kernel_implPK7Npp32fcS1_PS_m)
        .other          _Z24nppsAdd_32fc_kernel_implPK7Npp32fcS1_PS_m,@"STO_CUDA_ENTRY STV_DEFAULT"
_Z24nppsAdd_32fc_kernel_implPK7Npp32fcS1_PS_m:
.text._Z24nppsAdd_32fc_kernel_implPK7Npp32fcS1_PS_m:
[----:B------:R-:W-:Y:S01]  /*0000*/  LDC R1, c[0x0][0x37c] ;  /* 0x0000df00ff017b82 */ /* 0x000fe20000000800 */
[----:B------:R-:W0:Y:S07]  /*0010*/  S2R R3, SR_TID.X ;  /* 0x0000000000037919 */ /* 0x000e2e0000002100 */
[----:B------:R-:W0:Y:S01]  /*0020*/  S2UR UR4, SR_CTAID.X ;  /* 0x00000000000479c3 */ /* 0x000e220000002500 */
[----:B------:R-:W1:Y:S07]  /*0030*/  LDCU.64 UR6, c[0x0][0x398] ;  /* 0x00007300ff0677ac */ /* 0x000e6e0008000a00 */
[----:B------:R-:W0:Y:S02]  /*0040*/  LDC R0, c[0x0][0x360] ;  /* 0x0000d800ff007b82 */ /* 0x000e240000000800 */
[----:B0-----:R-:W-:-:S05]  /*0050*/  IMAD R0, R0, UR4, R3 ;  /* 0x0000000400007c24 */ /* 0x001fca000f8e0203 */
[----:B-1----:R-:W-:-:S04]  /*0060*/  ISETP.GE.U32.AND P0, PT, R0, UR6, PT ;  /* 0x0000000600007c0c */ /* 0x002fc8000bf06070 */
[----:B------:R-:W-:-:S13]  /*0070*/  ISETP.GE.U32.AND.EX P0, PT, RZ, UR7, PT, P0 ;  /* 0x00000007ff007c0c */ /* 0x000fda000bf06100 */
[----:B------:R-:W-:Y:S05]  /*0080*/  @P0 EXIT ;  /* 0x000000000000094d */ /* 0x000fea0003800000 */
[----:B------:R-:W0:Y:S01]  /*0090*/  LDCU.128 UR8, c[0x0][0x380] ;  /* 0x00007000ff0877ac */ /* 0x000e220008000c00 */
[----:B------:R-:W-:Y:S01]  /*00a0*/  IMAD.SHL.U32 R6, R0, 0x8, RZ ;  /* 0x0000000800067824 */ /* 0x000fe200078e00ff */
[----:B------:R-:W-:Y:S01]  /*00b0*/  SHF.R.U32.HI R7, RZ, 0x1d, R0 ;  /* 0x0000001dff077819 */ /* 0x000fe20000011600 */
[----:B------:R-:W1:Y:S01]  /*00c0*/  LDCU.64 UR4, c[0x0][0x358] ;  /* 0x00006b00ff0477ac */ /* 0x000e620008000a00 */
[----:B------:R-:W2:Y:S02]  /*00d0*/  LDCU.64 UR6, c[0x0][0x390] ;  /* 0x00007200ff0677ac */ /* 0x000ea40008000a00 */
[C---:B0-----:R-:W-:Y:S02]  /*00e0*/  IADD3 R2, P0, PT, R6.reuse, UR8, RZ ;  /* 0x0000000806027c10 */ /* 0x041fe4000ff1e0ff */
[----:B------:R-:W-:Y:S02]  /*00f0*/  IADD3 R4, P1, PT, R6, UR10, RZ ;  /* 0x0000000a06047c10 */ /* 0x000fe4000ff3e0ff */
[----:B------:R-:W-:-:S02]  /*0100*/  IADD3.X R3, PT, PT, R7, UR9, RZ, P0, !PT ;  /* 0x0000000907037c10 */ /* 0x000fc400087fe4ff */
[----:B------:R-:W-:-:S03]  /*0110*/  IADD3.X R5, PT, PT, R7, UR11, RZ, P1, !PT ;  /* 0x0000000b07057c10 */ /* 0x000fc60008ffe4ff */
[----:B-1----:R-:W3:Y:S04]  /*0120*/  LDG.E R0, desc[UR4][R2.64] ;  /* 0x0000000402007981 */ /* 0x002ee8000c1e1900 */
[----:B------:R-:W3:Y:S01]  /*0130*/  LDG.E R9, desc[UR4][R4.64] ;  /* 0x0000000404097981 */ /* 0x000ee2000c1e1900 */
[----:B--2---:R-:W-:-:S04]  /*0140*/  IADD3 R6, P0, PT, R6, UR6, RZ ;  /* 0x0000000606067c10 */ /* 0x004fc8000ff1e0ff */
[----:B------:R-:W-:Y:S01]  /*0150*/  IADD3.X R7, PT, PT, R7, UR7, RZ, P0, !PT ;  /* 0x0000000707077c10 */ /* 0x000fe200087fe4ff */
[----:B---3--:R-:W-:-:S05]  /*0160*/  FADD R9, R0, R9 ;  /* 0x0000000900097221 */ /* 0x008fca0000000000 */
[----:B------:R-:W-:Y:S04]  /*0170*/  STG.E desc[UR4][R6.64], R9 ;  /* 0x0000000906007986 */ /* 0x000fe8000c101904 */
[----:B------:R-:W2:Y:S04]  /*0180*/  LDG.E R0, desc[UR4][R2.64+0x4] ;  /* 0x0000040402007981 */ /* 0x000ea8000c1e1900 */
[----:B------:R-:W2:Y:S02]  /*0190*/  LDG.E R11, desc[UR4][R4.64+0x4] ;  /* 0x00000404040b7981 */ /* 0x000ea4000c1e1900 */
[----:B--2---:R-:W-:-:S05]  /*01a0*/  FADD R11, R0, R11 ;  /* 0x0000000b000b7221 */ /* 0x004fca0000000000 */
[----:B------:R-:W-:Y:S01]  /*01b0*/  STG.E desc[UR4][R6.64+0x4], R11 ;  /* 0x0000040b06007986 */ /* 0x000fe2000c101904 */
[----:B------:R-:W-:Y:S05]  /*01c0*/  EXIT ;  /* 0x000000000000794d */ /* 0x000fea0003800000 */
.L_x_0:
[----:B------:R-:W-:-:S00]  /*01d0*/  BRA `(.L_x_0) ;  /* 0xfffffffc00fc7947 */ /* 0x000fc0000383ffff */
[----:B------:R-:W-:-:S00]  /*01e0*/  NOP ;  /* 0x0000000000007918 */ /* 0x000fc00000000000 */
        /* <DEDUP_REMOVED lines=9> */
.L_x_3:


//--------------------- .text._Z23nppsAdd_16s_kernel_implPKsS0_Psm --------------------------
	.section	.text._Z23nppsAdd_16s_kernel_implPKsS0_Psm,"ax",@progbits
	.align	128
        .global         _Z23nppsAdd_16s_kernel_implPKsS0_Psm
        .type           _Z23nppsAdd_16s_kernel_implPKsS0_Psm,@function
        .size           _Z23nppsAdd_16s_kernel_implPKsS0_Psm,(.L_x_4 - _Z23nppsAdd_16s_kernel_implPKsS0_Psm)
        .other          _Z23nppsAdd_16s_kernel_implPKsS0_Psm,@"STO_CUDA_ENTRY STV_DEFAULT"
_Z23nppsAdd_16s_kernel_implPKsS0_Psm:
.text._Z23nppsAdd_16s_kernel_implPKsS0_Psm:
        /* <DEDUP_REMOVED lines=17> */
[----:B------:R-:W-:-:S04]  /*0110*/  IADD3.X R3, PT, PT, R10, UR9, RZ, P0, !PT ;  /* 0x000000090a037c10 */ /* 0x000fc800087fe4ff */
[----:B-1----:R-:W3:Y:S04]  /*0120*/  LDG.E.U16 R5, desc[UR4][R4.64] ;  /* 0x0000000404057981 */ /* 0x002ee8000c1e1500 */
[----:B------:R-:W3:Y:S02]  /*0130*/  LDG.E.U16 R2, desc[UR4][R2.64] ;  /* 0x0000000402027981 */ /* 0x000ee4000c1e1500 */
[C---:B---3--:R-:W-:Y:S01]  /*0140*/  IMAD.IADD R7, R2.reuse, 0x1, R5 ;  /* 0x0000000102077824 */ /* 0x048fe200078e0205 */
[----:B------:R-:W-:-:S04]  /*0150*/  PRMT R0, R2, 0x9910, RZ ;  /* 0x0000991002007816 */ /* 0x000fc800000000ff */
[----:B------:R-:W-:Y:S02]  /*0160*/  PRMT R9, R7, 0x9910, RZ ;  /* 0x0000991007097816 */ /* 0x000fe400000000ff */
[----:B------:R-:W-:Y:S02]  /*0170*/  PRMT R6, R5, 0x9910, RZ ;  /* 0x0000991005067816 */ /* 0x000fe400000000ff */
[----:B------:R-:W-:-:S04]  /*0180*/  ISETP.GE.AND P0, PT, R9, R0, PT ;  /* 0x000000000900720c */ /* 0x000fc80003f06270 */
[----:B------:R-:W-:Y:S02]  /*0190*/  ISETP.LT.XOR P0, PT, R6, RZ, !P0 ;  /* 0x000000ff0600720c */ /* 0x000fe40004701a70 */
[----:B--2---:R-:W-:Y:S02]  /*01a0*/  IADD3 R2, P1, PT, R8, UR6, RZ ;  /* 0x0000000608027c10 */ /* 0x004fe4000ff3e0ff */
[----:B------:R-:W-:Y:S02]  /*01b0*/  SHF.R.S32.HI R0, RZ, 0xf, R9 ;  /* 0x0000000fff007819 */ /* 0x000fe40000011409 */
[----:B------:R-:W-:-:S07]  /*01c0*/  IADD3.X R3, PT, PT, R10, UR7, RZ, P1, !PT ;  /* 0x000000070a037c10 */ /* 0x000fce0008ffe4ff */
[----:B------:R-:W-:-:S05]  /*01d0*/  @P0 LOP3.LUT R7, R0, 0x8000, RZ, 0x3c, !PT ;  /* 0x0000800000070812 */ /* 0x000fca00078e3cff */
[----:B------:R-:W-:Y:S01]  /*01e0*/  STG.E.U16 desc[UR4][R2.64], R7 ;  /* 0x0000000702007986 */ /* 0x000fe2000c101504 */
[----:B------:R-:W-:Y:S05]  /*01f0*/  EXIT ;  /* 0x000000000000794d */ /* 0x000fea0003800000 */
.L_x_1:
        /* <DEDUP_REMOVED lines=16> */
.L_x_4:


//--------------------- .text._Z23nppsAdd_32f_kernel_implPKfS0_Pfm --------------------------
	.section	.text._Z23nppsAdd_32f_kernel_implPKfS0_Pfm,"ax",@progbits
	.align	128
        .global         _Z23nppsAdd_32f_kernel_implPKfS0_Pfm
        .type           _Z23nppsAdd_32f_kernel_implPKfS0_Pfm,@function
        .size           _Z23nppsAdd_32f_kernel_implPKfS0_Pfm,(.L_x_5 - _Z23nppsAdd_32f_kernel_implPKfS0_Pfm)
        .other          _Z23nppsAdd_32f_kernel_implPKfS0_Pfm,@"STO_CUDA_ENTRY STV_DEFAULT"
_Z23nppsAdd_32f_kernel_implPKfS0_Pfm:
.text._Z23nppsAdd_32f_kernel_implPKfS0_Pfm:
        /* <DEDUP_REMOVED lines=18> */
[----:B-1----:R-:W3:Y:S04]  /*0120*/  LDG.E R5, desc[UR4][R4.64] ;  /* 0x0000000404057981 */ /* 0x002ee8000c1e1900 */
[----:B------:R-:W3:Y:S01]  /*0130*/  LDG.E R2, desc[UR4][R2.64] ;  /* 0x0000000402027981 */ /* 0x000ee2000c1e1900 */
[----:B--2---:R-:W-:-:S04]  /*0140*/  IADD3 R6, P0, PT, R6, UR6, RZ ;  /* 0x0000000606067c10 */ /* 0x004fc8000ff1e0ff */
[----:B------:R-:W-:Y:S01]  /*0150*/  IADD3.X R7, PT, PT, R0, UR7, RZ, P0, !PT ;  /* 0x0000000700077c10 */ /* 0x000fe200087fe4ff */
[----:B---3--:R-:W-:-:S05]  /*0160*/  FADD R9, R2, R5 ;  /* 0x0000000502097221 */ /* 0x008fca0000000000 */
[----:B------:R-:W-:Y:S01]  /*0170*/  STG.E desc[UR4][R6.64], R9 ;  /* 0x0000000906007986 */ /* 0x000fe2000c101904 */
[----:B------:R-:W-:Y:S05]  /*0180*/  EXIT ;  /* 0x000000000000794d */ /* 0x000fea0003800000 */
.L_x_2:
        /* <DEDUP_REMOVED lines=15> */
.L_x_5:


//--------------------- .nv.shared.reserved.0     --------------------------
	.section	.nv.shared.reserved.0,"aw",@nobits
	.weak		__nv_reservedSMEM_offset_0_alias
	.size		__nv_reservedSMEM_offset_0_alias, 0, 64
	.other		__nv_reservedSMEM_offset_0_alias,@"STO_CUDA_RESERVED_SHARED STV_DEFAULT"
__nv_reservedSMEM_offset_0_alias:
	.zero		0
	.zero		64


//--------------------- .nv.constant0._Z24nppsAdd_32fc_kernel_implPK7Npp32fcS1_PS_m --------------------------
	.section	.nv.constant0._Z24nppsAdd_32fc_kernel_implPK7Npp32fcS1_PS_m,"a",@progbits
	.sectionflags	@""
	.align	4
.nv.constant0._Z24nppsAdd_32fc_kernel_implPK7Npp32fcS1_PS_m:
	.zero		928


//--------------------- .nv.constant0._Z23nppsAdd_16s_kernel_implPKsS0_Psm --------------------------
	.section	.nv.constant0._Z23nppsAdd_16s_kernel_implPKsS0_Psm,"a",@progbits
	.sectionflags	@""
	.align	4
.nv.constant0._Z23nppsAdd_16s_kernel_implPKsS0_Psm:
	.zero		928


//--------------------- .nv.constant0._Z23nppsAdd_32f_kernel_implPKfS0_Pfm --------------------------
	.section	.nv.constant0._Z23nppsAdd_32f_kernel_implPKfS0_Pfm,"a",@progbits
	.sectionflags	@""
	.align	4
.nv.constant0._Z23nppsAdd_32f_kernel_implPKfS0_Pfm:
	.zero		928


//--------------------- SYMBOLS --------------------------

	.type		.nv.reservedSmem.offset0,@object
	.size		.nv.reservedSmem.offset0,0x4
